//
// Generated by NVIDIA NVVM Compiler
//
// Compiler Build ID: CL-36424714
// Cuda compilation tools, release 13.0, V13.0.88
// Based on NVVM 20.0.0
//

.version 9.0
.target sm_100
.address_size 64

	// .globl	_ZN3cub18CUB_300001_SM_10006detail11EmptyKernelIvEEvv
.global .align 1 .b8 _ZN41_INTERNAL_608da6e4_4_k_cu_f930b287_2680724cuda3std3__45__cpo5beginE[1];
.global .align 1 .b8 _ZN41_INTERNAL_608da6e4_4_k_cu_f930b287_2680724cuda3std3__45__cpo3endE[1];
.global .align 1 .b8 _ZN41_INTERNAL_608da6e4_4_k_cu_f930b287_2680724cuda3std3__45__cpo6cbeginE[1];
.global .align 1 .b8 _ZN41_INTERNAL_608da6e4_4_k_cu_f930b287_2680724cuda3std3__45__cpo4cendE[1];
.global .align 1 .b8 _ZN41_INTERNAL_608da6e4_4_k_cu_f930b287_2680724cuda3std3__45__cpo6rbeginE[1];
.global .align 1 .b8 _ZN41_INTERNAL_608da6e4_4_k_cu_f930b287_2680724cuda3std3__45__cpo4rendE[1];
.global .align 1 .b8 _ZN41_INTERNAL_608da6e4_4_k_cu_f930b287_2680724cuda3std3__45__cpo7crbeginE[1];
.global .align 1 .b8 _ZN41_INTERNAL_608da6e4_4_k_cu_f930b287_2680724cuda3std3__45__cpo5crendE[1];
.global .align 1 .b8 _ZN41_INTERNAL_608da6e4_4_k_cu_f930b287_2680724cuda3std3__443_GLOBAL__N__608da6e4_4_k_cu_f930b287_2680726ignoreE[1];
.global .align 1 .b8 _ZN41_INTERNAL_608da6e4_4_k_cu_f930b287_2680724cuda3std3__419piecewise_constructE[1];
.global .align 1 .b8 _ZN41_INTERNAL_608da6e4_4_k_cu_f930b287_2680724cuda3std3__48in_placeE[1];
.global .align 1 .b8 _ZN41_INTERNAL_608da6e4_4_k_cu_f930b287_2680724cuda3std3__420unreachable_sentinelE[1];
.global .align 1 .b8 _ZN41_INTERNAL_608da6e4_4_k_cu_f930b287_2680724cuda3std3__47nulloptE[1];
.global .align 1 .b8 _ZN41_INTERNAL_608da6e4_4_k_cu_f930b287_2680724cuda3std3__48unexpectE[1];
.global .align 1 .b8 _ZN41_INTERNAL_608da6e4_4_k_cu_f930b287_2680724cuda3std6ranges3__45__cpo4swapE[1];
.global .align 1 .b8 _ZN41_INTERNAL_608da6e4_4_k_cu_f930b287_2680724cuda3std6ranges3__45__cpo9iter_moveE[1];
.global .align 1 .b8 _ZN41_INTERNAL_608da6e4_4_k_cu_f930b287_2680724cuda3std6ranges3__45__cpo5beginE[1];
.global .align 1 .b8 _ZN41_INTERNAL_608da6e4_4_k_cu_f930b287_2680724cuda3std6ranges3__45__cpo3endE[1];
.global .align 1 .b8 _ZN41_INTERNAL_608da6e4_4_k_cu_f930b287_2680724cuda3std6ranges3__45__cpo6cbeginE[1];
.global .align 1 .b8 _ZN41_INTERNAL_608da6e4_4_k_cu_f930b287_2680724cuda3std6ranges3__45__cpo4cendE[1];
.global .align 1 .b8 _ZN41_INTERNAL_608da6e4_4_k_cu_f930b287_2680724cuda3std6ranges3__45__cpo7advanceE[1];
.global .align 1 .b8 _ZN41_INTERNAL_608da6e4_4_k_cu_f930b287_2680724cuda3std6ranges3__45__cpo9iter_swapE[1];
.global .align 1 .b8 _ZN41_INTERNAL_608da6e4_4_k_cu_f930b287_2680724cuda3std6ranges3__45__cpo4nextE[1];
.global .align 1 .b8 _ZN41_INTERNAL_608da6e4_4_k_cu_f930b287_2680724cuda3std6ranges3__45__cpo4prevE[1];
.global .align 1 .b8 _ZN41_INTERNAL_608da6e4_4_k_cu_f930b287_2680724cuda3std6ranges3__45__cpo4dataE[1];
.global .align 1 .b8 _ZN41_INTERNAL_608da6e4_4_k_cu_f930b287_2680724cuda3std6ranges3__45__cpo5cdataE[1];
.global .align 1 .b8 _ZN41_INTERNAL_608da6e4_4_k_cu_f930b287_2680724cuda3std6ranges3__45__cpo4sizeE[1];
.global .align 1 .b8 _ZN41_INTERNAL_608da6e4_4_k_cu_f930b287_2680724cuda3std6ranges3__45__cpo5ssizeE[1];
.global .align 1 .b8 _ZN41_INTERNAL_608da6e4_4_k_cu_f930b287_2680724cuda3std6ranges3__45__cpo8distanceE[1];
.global .align 1 .b8 _ZN41_INTERNAL_608da6e4_4_k_cu_f930b287_2680726thrust24THRUST_300001_SM_1000_NS6system6detail10sequential3seqE[1];
.global .align 1 .b8 _ZN41_INTERNAL_608da6e4_4_k_cu_f930b287_2680726thrust24THRUST_300001_SM_1000_NS12placeholders2_1E[1];
.global .align 1 .b8 _ZN41_INTERNAL_608da6e4_4_k_cu_f930b287_2680726thrust24THRUST_300001_SM_1000_NS12placeholders2_2E[1];
.global .align 1 .b8 _ZN41_INTERNAL_608da6e4_4_k_cu_f930b287_2680726thrust24THRUST_300001_SM_1000_NS12placeholders2_3E[1];
.global .align 1 .b8 _ZN41_INTERNAL_608da6e4_4_k_cu_f930b287_2680726thrust24THRUST_300001_SM_1000_NS12placeholders2_4E[1];
.global .align 1 .b8 _ZN41_INTERNAL_608da6e4_4_k_cu_f930b287_2680726thrust24THRUST_300001_SM_1000_NS12placeholders2_5E[1];
.global .align 1 .b8 _ZN41_INTERNAL_608da6e4_4_k_cu_f930b287_2680726thrust24THRUST_300001_SM_1000_NS12placeholders2_6E[1];
.global .align 1 .b8 _ZN41_INTERNAL_608da6e4_4_k_cu_f930b287_2680726thrust24THRUST_300001_SM_1000_NS12placeholders2_7E[1];
.global .align 1 .b8 _ZN41_INTERNAL_608da6e4_4_k_cu_f930b287_2680726thrust24THRUST_300001_SM_1000_NS12placeholders2_8E[1];
.global .align 1 .b8 _ZN41_INTERNAL_608da6e4_4_k_cu_f930b287_2680726thrust24THRUST_300001_SM_1000_NS12placeholders2_9E[1];
.global .align 1 .b8 _ZN41_INTERNAL_608da6e4_4_k_cu_f930b287_2680726thrust24THRUST_300001_SM_1000_NS12placeholders3_10E[1];

.visible .entry _ZN3cub18CUB_300001_SM_10006detail11EmptyKernelIvEEvv()
{


	ret;

}


// ===== COMPILED SASS (sm_100) =====

	.target	sm_100

	.elftype	@"ET_EXEC"


//--------------------- .note.nv.tkinfo           --------------------------
	.section	.note.nv.tkinfo,"",@"SHT_NOTE"
	.sectionflags	@"SHF_NOTE_NV_TKINFO"
	.tkinfo
        /*0018*/ 	.word	0x00000002
        /*0030*/ 	.string	""
        /*0030*/ 	.string	"ptxas"
        /*0030*/ 	.string	"Cuda compilation tools, release 13.0, V13.0.88"
        /*0030*/ 	.string	"Build cuda_13.0.r13.0/compiler.36424714_0"
        /*0030*/ 	.string	"-arch sm_100 -m 64 "



//--------------------- .note.nv.cuinfo           --------------------------
	.section	.note.nv.cuinfo,"",@"SHT_NOTE"
	.sectionflags	@"SHF_NOTE_NV_CUINFO"
        /*0018*/ 	.short	0x0002
        /*001a*/ 	.short	0x0064
        /*001c*/ 	.short	0x0082
	.zero		2


//--------------------- .nv.info                  --------------------------
	.section	.nv.info,"",@"SHT_CUDA_INFO"
	.align	4


	//----- nvinfo : EIATTR_REGCOUNT
	.align		4
        /*0000*/ 	.byte	0x04, 0x2f
        /*0002*/ 	.short	(.L_41 - .L_40)
	.align		4
.L_40:
        /*0004*/ 	.word	index@(_ZN3cub18CUB_300001_SM_10006detail11EmptyKernelIvEEvv)
        /*0008*/ 	.word	0x00000004


	//----- nvinfo : EIATTR_FRAME_SIZE
	.align		4
.L_41:
        /*000c*/ 	.byte	0x04, 0x11
        /*000e*/ 	.short	(.L_43 - .L_42)
	.align		4
.L_42:
        /*0010*/ 	.word	index@(_ZN3cub18CUB_300001_SM_10006detail11EmptyKernelIvEEvv)
        /*0014*/ 	.word	0x00000000


	//----- nvinfo : EIATTR_MIN_STACK_SIZE
	.align		4
.L_43:
        /*0018*/ 	.byte	0x04, 0x12
        /*001a*/ 	.short	(.L_45 - .L_44)
	.align		4
.L_44:
        /*001c*/ 	.word	index@(_ZN3cub18CUB_300001_SM_10006detail11EmptyKernelIvEEvv)
        /*0020*/ 	.word	0x00000000
.L_45:


//--------------------- .nv.compat                --------------------------
	.section	.nv.compat,"",@"SHT_CUDA_COMPAT_INFO"
	.align	4
        /*0000*/ 	.byte	0x02, 0x09, 0x00, 0x00, 0x02, 0x02, 0x01, 0x00, 0x02, 0x05, 0x05, 0x00, 0x03, 0x07, 0x01, 0x01
        /*0010*/ 	.byte	0x02, 0x03, 0x00, 0x00, 0x02, 0x06, 0x01, 0x00, 0x04, 0x0b, 0x08, 0x00, 0x09, 0x00, 0x00, 0x00
        /*0020*/ 	.byte	0x00, 0x00, 0x00, 0x00


//--------------------- .nv.info._ZN3cub18CUB_300001_SM_10006detail11EmptyKernelIvEEvv --------------------------
	.section	.nv.info._ZN3cub18CUB_300001_SM_10006detail11EmptyKernelIvEEvv,"",@"SHT_CUDA_INFO"
	.sectionflags	@""
	.align	4


	//----- nvinfo : EIATTR_CUDA_API_VERSION
	.align		4
        /*0000*/ 	.byte	0x04, 0x37
        /*0002*/ 	.short	(.L_47 - .L_46)
.L_46:
        /*0004*/ 	.word	0x00000082


	//----- nvinfo : EIATTR_SPARSE_MMA_MASK
	.align		4
.L_47:
        /*0008*/ 	.byte	0x03, 0x50
        /*000a*/ 	.short	0x0000


	//----- nvinfo : EIATTR_MAXREG_COUNT
	.align		4
        /*000c*/ 	.byte	0x03, 0x1b
        /*000e*/ 	.short	0x00ff


	//----- nvinfo : EIATTR_MERCURY_ISA_VERSION
	.align		4
        /*0010*/ 	.byte	0x03, 0x5f
        /*0012*/ 	.short	0x0101


	//----- nvinfo : EIATTR_VRC_CTA_INIT_COUNT
	.align		4
        /*0014*/ 	.byte	0x02, 0x4a
	.zero		1
	.zero		1


	//----- nvinfo : EIATTR_EXIT_INSTR_OFFSETS
	.align		4
        /*0018*/ 	.byte	0x04, 0x1c
        /*001a*/ 	.short	(.L_49 - .L_48)


	//   ....[0]....
.L_48:
        /*001c*/ 	.word	0x00000010


	//----- nvinfo : EIATTR_SW_WAR
	.align		4
.L_49:
        /*0020*/ 	.byte	0x04, 0x36
        /*0022*/ 	.short	(.L_51 - .L_50)
.L_50:
        /*0024*/ 	.word	0x00000008
.L_51:


//--------------------- .nv.callgraph             --------------------------
	.section	.nv.callgraph,"",@"SHT_CUDA_CALLGRAPH"
	.align	4
	.sectionentsize	8
	.align		4
        /*0000*/ 	.word	0x00000000
	.align		4
        /*0004*/ 	.word	0xffffffff
	.align		4
        /*0008*/ 	.word	0x00000000
	.align		4
        /*000c*/ 	.word	0xfffffffe
	.align		4
        /*0010*/ 	.word	0x00000000
	.align		4
        /*0014*/ 	.word	0xfffffffd
	.align		4
        /*0018*/ 	.word	0x00000000
	.align		4
        /*001c*/ 	.word	0xfffffffc


//--------------------- .nv.constant4             --------------------------
	.section	.nv.constant4,"a",@progbits
	.align	8
	.align		8
.nv.constant4:
        /*0000*/ 	.dword	_ZN41_INTERNAL_608da6e4_4_k_cu_f930b287_2683974cuda3std3__45__cpo5beginE
	.align		8
        /*0008*/ 	.dword	_ZN41_INTERNAL_608da6e4_4_k_cu_f930b287_2683974cuda3std3__45__cpo3endE
	.align		8
        /*0010*/ 	.dword	_ZN41_INTERNAL_608da6e4_4_k_cu_f930b287_2683974cuda3std3__45__cpo6cbeginE
	.align		8
        /*0018*/ 	.dword	_ZN41_INTERNAL_608da6e4_4_k_cu_f930b287_2683974cuda3std3__45__cpo4cendE
	.align		8
        /*0020*/ 	.dword	_ZN41_INTERNAL_608da6e4_4_k_cu_f930b287_2683974cuda3std3__45__cpo6rbeginE
	.align		8
        /*0028*/ 	.dword	_ZN41_INTERNAL_608da6e4_4_k_cu_f930b287_2683974cuda3std3__45__cpo4rendE
	.align		8
        /*0030*/ 	.dword	_ZN41_INTERNAL_608da6e4_4_k_cu_f930b287_2683974cuda3std3__45__cpo7crbeginE
	.align		8
        /*0038*/ 	.dword	_ZN41_INTERNAL_608da6e4_4_k_cu_f930b287_2683974cuda3std3__45__cpo5crendE
	.align		8
        /*0040*/ 	.dword	_ZN41_INTERNAL_608da6e4_4_k_cu_f930b287_2683974cuda3std3__443_GLOBAL__N__608da6e4_4_k_cu_f930b287_2683976ignoreE
	.align		8
        /*0048*/ 	.dword	_ZN41_INTERNAL_608da6e4_4_k_cu_f930b287_2683974cuda3std3__419piecewise_constructE
	.align		8
        /*0050*/ 	.dword	_ZN41_INTERNAL_608da6e4_4_k_cu_f930b287_2683974cuda3std3__48in_placeE
	.align		8
        /*0058*/ 	.dword	_ZN41_INTERNAL_608da6e4_4_k_cu_f930b287_2683974cuda3std3__420unreachable_sentinelE
	.align		8
        /*0060*/ 	.dword	_ZN41_INTERNAL_608da6e4_4_k_cu_f930b287_2683974cuda3std3__47nulloptE
	.align		8
        /*0068*/ 	.dword	_ZN41_INTERNAL_608da6e4_4_k_cu_f930b287_2683974cuda3std3__48unexpectE
	.align		8
        /*0070*/ 	.dword	_ZN41_INTERNAL_608da6e4_4_k_cu_f930b287_2683974cuda3std6ranges3__45__cpo4swapE
	.align		8
        /*0078*/ 	.dword	_ZN41_INTERNAL_608da6e4_4_k_cu_f930b287_2683974cuda3std6ranges3__45__cpo9iter_moveE
	.align		8
        /*0080*/ 	.dword	_ZN41_INTERNAL_608da6e4_4_k_cu_f930b287_2683974cuda3std6ranges3__45__cpo5beginE
	.align		8
        /*0088*/ 	.dword	_ZN41_INTERNAL_608da6e4_4_k_cu_f930b287_2683974cuda3std6ranges3__45__cpo3endE
	.align		8
        /*0090*/ 	.dword	_ZN41_INTERNAL_608da6e4_4_k_cu_f930b287_2683974cuda3std6ranges3__45__cpo6cbeginE
	.align		8
        /*0098*/ 	.dword	_ZN41_INTERNAL_608da6e4_4_k_cu_f930b287_2683974cuda3std6ranges3__45__cpo4cendE
	.align		8
        /*00a0*/ 	.dword	_ZN41_INTERNAL_608da6e4_4_k_cu_f930b287_2683974cuda3std6ranges3__45__cpo7advanceE
	.align		8
        /*00a8*/ 	.dword	_ZN41_INTERNAL_608da6e4_4_k_cu_f930b287_2683974cuda3std6ranges3__45__cpo9iter_swapE
	.align		8
        /*00b0*/ 	.dword	_ZN41_INTERNAL_608da6e4_4_k_cu_f930b287_2683974cuda3std6ranges3__45__cpo4nextE
	.align		8
        /*00b8*/ 	.dword	_ZN41_INTERNAL_608da6e4_4_k_cu_f930b287_2683974cuda3std6ranges3__45__cpo4prevE
	.align		8
        /*00c0*/ 	.dword	_ZN41_INTERNAL_608da6e4_4_k_cu_f930b287_2683974cuda3std6ranges3__45__cpo4dataE
	.align		8
        /*00c8*/ 	.dword	_ZN41_INTERNAL_608da6e4_4_k_cu_f930b287_2683974cuda3std6ranges3__45__cpo5cdataE
	.align		8
        /*00d0*/ 	.dword	_ZN41_INTERNAL_608da6e4_4_k_cu_f930b287_2683974cuda3std6ranges3__45__cpo4sizeE
	.align		8
        /*00d8*/ 	.dword	_ZN41_INTERNAL_608da6e4_4_k_cu_f930b287_2683974cuda3std6ranges3__45__cpo5ssizeE
	.align		8
        /*00e0*/ 	.dword	_ZN41_INTERNAL_608da6e4_4_k_cu_f930b287_2683974cuda3std6ranges3__45__cpo8distanceE
	.align		8
        /*00e8*/ 	.dword	_ZN41_INTERNAL_608da6e4_4_k_cu_f930b287_2683976thrust24THRUST_300001_SM_1000_NS6system6detail10sequential3seqE
	.align		8
        /*00f0*/ 	.dword	_ZN41_INTERNAL_608da6e4_4_k_cu_f930b287_2683976thrust24THRUST_300001_SM_1000_NS12placeholders2_1E
	.align		8
        /*00f8*/ 	.dword	_ZN41_INTERNAL_608da6e4_4_k_cu_f930b287_2683976thrust24THRUST_300001_SM_1000_NS12placeholders2_2E
	.align		8
        /*0100*/ 	.dword	_ZN41_INTERNAL_608da6e4_4_k_cu_f930b287_2683976thrust24THRUST_300001_SM_1000_NS12placeholders2_3E
	.align		8
        /*0108*/ 	.dword	_ZN41_INTERNAL_608da6e4_4_k_cu_f930b287_2683976thrust24THRUST_300001_SM_1000_NS12placeholders2_4E
	.align		8
        /*0110*/ 	.dword	_ZN41_INTERNAL_608da6e4_4_k_cu_f930b287_2683976thrust24THRUST_300001_SM_1000_NS12placeholders2_5E
	.align		8
        /*0118*/ 	.dword	_ZN41_INTERNAL_608da6e4_4_k_cu_f930b287_2683976thrust24THRUST_300001_SM_1000_NS12placeholders2_6E
	.align		8
        /*0120*/ 	.dword	_ZN41_INTERNAL_608da6e4_4_k_cu_f930b287_2683976thrust24THRUST_300001_SM_1000_NS12placeholders2_7E
	.align		8
        /*0128*/ 	.dword	_ZN41_INTERNAL_608da6e4_4_k_cu_f930b287_2683976thrust24THRUST_300001_SM_1000_NS12placeholders2_8E
	.align		8
        /*0130*/ 	.dword	_ZN41_INTERNAL_608da6e4_4_k_cu_f930b287_2683976thrust24THRUST_300001_SM_1000_NS12placeholders2_9E
	.align		8
        /*0138*/ 	.dword	_ZN41_INTERNAL_608da6e4_4_k_cu_f930b287_2683976thrust24THRUST_300001_SM_1000_NS12placeholders3_10E


//--------------------- .text._ZN3cub18CUB_300001_SM_10006detail11EmptyKernelIvEEvv --------------------------
	.section	.text._ZN3cub18CUB_300001_SM_10006detail11EmptyKernelIvEEvv,"ax",@progbits
	.align	128
        .global         _ZN3cub18CUB_300001_SM_10006detail11EmptyKernelIvEEvv
        .type           _ZN3cub18CUB_300001_SM_10006detail11EmptyKernelIvEEvv,@function
        .size           _ZN3cub18CUB_300001_SM_10006detail11EmptyKernelIvEEvv,(.L_x_1 - _ZN3cub18CUB_300001_SM_10006detail11EmptyKernelIvEEvv)
        .other          _ZN3cub18CUB_300001_SM_10006detail11EmptyKernelIvEEvv,@"STO_CUDA_ENTRY STV_DEFAULT"
_ZN3cub18CUB_300001_SM_10006detail11EmptyKernelIvEEvv:
.text._ZN3cub18CUB_300001_SM_10006detail11EmptyKernelIvEEvv:
[----:B------:R-:W-:Y:S01]  /*0000*/  LDC R1, c[0x0][0x37c] ;  /* 0x0000df00ff017b82 */ /* 0x000fe20000000800 */
[----:B------:R-:W-:Y:S05]  /*0010*/  EXIT ;  /* 0x000000000000794d */ /* 0x000fea0003800000 */
.L_x_0:
[----:B------:R-:W-:-:S00]  /*0020*/  BRA `(.L_x_0) ;  /* 0xfffffffc00fc7947 */ /* 0x000fc0000383ffff */
[----:B------:R-:W-:-:S00]  /*0030*/  NOP ;  /* 0x0000000000007918 */ /* 0x000fc00000000000 */
        /* <DEDUP_REMOVED lines=12> */
.L_x_1:


//--------------------- .nv.shared.reserved.0     --------------------------
	.section	.nv.shared.reserved.0,"aw",@nobits
	.weak		__nv_reservedSMEM_offset_0_alias
	.size		__nv_reservedSMEM_offset_0_alias, 0, 64
	.other		__nv_reservedSMEM_offset_0_alias,@"STO_CUDA_RESERVED_SHARED STV_DEFAULT"
__nv_reservedSMEM_offset_0_alias:
	.zero		0
	.zero		64


//--------------------- .nv.global                --------------------------
	.section	.nv.global,"aw",@nobits
.nv.global:
	.type		_ZN41_INTERNAL_608da6e4_4_k_cu_f930b287_2683976thrust24THRUST_300001_SM_1000_NS12placeholders2_5E,@object
	.size		_ZN41_INTERNAL_608da6e4_4_k_cu_f930b287_2683976thrust24THRUST_300001_SM_1000_NS12placeholders2_5E,(_ZN41_INTERNAL_608da6e4_4_k_cu_f930b287_2683974cuda3std3__45__cpo6cbeginE - _ZN41_INTERNAL_608da6e4_4_k_cu_f930b287_2683976thrust24THRUST_300001_SM_1000_NS12placeholders2_5E)
_ZN41_INTERNAL_608da6e4_4_k_cu_f930b287_2683976thrust24THRUST_300001_SM_1000_NS12placeholders2_5E:
	.zero		1
	.type		_ZN41_INTERNAL_608da6e4_4_k_cu_f930b287_2683974cuda3std3__45__cpo6cbeginE,@object
	.size		_ZN41_INTERNAL_608da6e4_4_k_cu_f930b287_2683974cuda3std3__45__cpo6cbeginE,(_ZN41_INTERNAL_608da6e4_4_k_cu_f930b287_2683974cuda3std6ranges3__45__cpo6cbeginE - _ZN41_INTERNAL_608da6e4_4_k_cu_f930b287_2683974cuda3std3__45__cpo6cbeginE)
_ZN41_INTERNAL_608da6e4_4_k_cu_f930b287_2683974cuda3std3__45__cpo6cbeginE:
	.zero		1
	.type		_ZN41_INTERNAL_608da6e4_4_k_cu_f930b287_2683974cuda3std6ranges3__45__cpo6cbeginE,@object
	.size		_ZN41_INTERNAL_608da6e4_4_k_cu_f930b287_2683974cuda3std6ranges3__45__cpo6cbeginE,(_ZN41_INTERNAL_608da6e4_4_k_cu_f930b287_2683974cuda3std3__48in_placeE - _ZN41_INTERNAL_608da6e4_4_k_cu_f930b287_2683974cuda3std6ranges3__45__cpo6cbeginE)
_ZN41_INTERNAL_608da6e4_4_k_cu_f930b287_2683974cuda3std6ranges3__45__cpo6cbeginE:
	.zero		1
	.type		_ZN41_INTERNAL_608da6e4_4_k_cu_f930b287_2683974cuda3std3__48in_placeE,@object
	.size		_ZN41_INTERNAL_608da6e4_4_k_cu_f930b287_2683974cuda3std3__48in_placeE,(_ZN41_INTERNAL_608da6e4_4_k_cu_f930b287_2683974cuda3std6ranges3__45__cpo4sizeE - _ZN41_INTERNAL_608da6e4_4_k_cu_f930b287_2683974cuda3std3__48in_placeE)
_ZN41_INTERNAL_608da6e4_4_k_cu_f930b287_2683974cuda3std3__48in_placeE:
	.zero		1
	.type		_ZN41_INTERNAL_608da6e4_4_k_cu_f930b287_2683974cuda3std6ranges3__45__cpo4sizeE,@object
	.size		_ZN41_INTERNAL_608da6e4_4_k_cu_f930b287_2683974cuda3std6ranges3__45__cpo4sizeE,(_ZN41_INTERNAL_608da6e4_4_k_cu_f930b287_2683976thrust24THRUST_300001_SM_1000_NS12placeholders2_9E - _ZN41_INTERNAL_608da6e4_4_k_cu_f930b287_2683974cuda3std6ranges3__45__cpo4sizeE)
_ZN41_INTERNAL_608da6e4_4_k_cu_f930b287_2683974cuda3std6ranges3__45__cpo4sizeE:
	.zero		1
	.type		_ZN41_INTERNAL_608da6e4_4_k_cu_f930b287_2683976thrust24THRUST_300001_SM_1000_NS12placeholders2_9E,@object
	.size		_ZN41_INTERNAL_608da6e4_4_k_cu_f930b287_2683976thrust24THRUST_300001_SM_1000_NS12placeholders2_9E,(_ZN41_INTERNAL_608da6e4_4_k_cu_f930b287_2683974cuda3std3__45__cpo7crbeginE - _ZN41_INTERNAL_608da6e4_4_k_cu_f930b287_2683976thrust24THRUST_300001_SM_1000_NS12placeholders2_9E)
_ZN41_INTERNAL_608da6e4_4_k_cu_f930b287_2683976thrust24THRUST_300001_SM_1000_NS12placeholders2_9E:
	.zero		1
	.type		_ZN41_INTERNAL_608da6e4_4_k_cu_f930b287_2683974cuda3std3__45__cpo7crbeginE,@object
	.size		_ZN41_INTERNAL_608da6e4_4_k_cu_f930b287_2683974cuda3std3__45__cpo7crbeginE,(_ZN41_INTERNAL_608da6e4_4_k_cu_f930b287_2683974cuda3std6ranges3__45__cpo4nextE - _ZN41_INTERNAL_608da6e4_4_k_cu_f930b287_2683974cuda3std3__45__cpo7crbeginE)
_ZN41_INTERNAL_608da6e4_4_k_cu_f930b287_2683974cuda3std3__45__cpo7crbeginE:
	.zero		1
	.type		_ZN41_INTERNAL_608da6e4_4_k_cu_f930b287_2683974cuda3std6ranges3__45__cpo4nextE,@object
	.size		_ZN41_INTERNAL_608da6e4_4_k_cu_f930b287_2683974cuda3std6ranges3__45__cpo4nextE,(_ZN41_INTERNAL_608da6e4_4_k_cu_f930b287_2683974cuda3std6ranges3__45__cpo4swapE - _ZN41_INTERNAL_608da6e4_4_k_cu_f930b287_2683974cuda3std6ranges3__45__cpo4nextE)
_ZN41_INTERNAL_608da6e4_4_k_cu_f930b287_2683974cuda3std6ranges3__45__cpo4nextE:
	.zero		1
	.type		_ZN41_INTERNAL_608da6e4_4_k_cu_f930b287_2683974cuda3std6ranges3__45__cpo4swapE,@object
	.size		_ZN41_INTERNAL_608da6e4_4_k_cu_f930b287_2683974cuda3std6ranges3__45__cpo4swapE,(_ZN41_INTERNAL_608da6e4_4_k_cu_f930b287_2683976thrust24THRUST_300001_SM_1000_NS12placeholders2_1E - _ZN41_INTERNAL_608da6e4_4_k_cu_f930b287_2683974cuda3std6ranges3__45__cpo4swapE)
_ZN41_INTERNAL_608da6e4_4_k_cu_f930b287_2683974cuda3std6ranges3__45__cpo4swapE:
	.zero		1
	.type		_ZN41_INTERNAL_608da6e4_4_k_cu_f930b287_2683976thrust24THRUST_300001_SM_1000_NS12placeholders2_1E,@object
	.size		_ZN41_INTERNAL_608da6e4_4_k_cu_f930b287_2683976thrust24THRUST_300001_SM_1000_NS12placeholders2_1E,(_ZN41_INTERNAL_608da6e4_4_k_cu_f930b287_2683976thrust24THRUST_300001_SM_1000_NS12placeholders2_3E - _ZN41_INTERNAL_608da6e4_4_k_cu_f930b287_2683976thrust24THRUST_300001_SM_1000_NS12placeholders2_1E)
_ZN41_INTERNAL_608da6e4_4_k_cu_f930b287_2683976thrust24THRUST_300001_SM_1000_NS12placeholders2_1E:
	.zero		1
	.type		_ZN41_INTERNAL_608da6e4_4_k_cu_f930b287_2683976thrust24THRUST_300001_SM_1000_NS12placeholders2_3E,@object
	.size		_ZN41_INTERNAL_608da6e4_4_k_cu_f930b287_2683976thrust24THRUST_300001_SM_1000_NS12placeholders2_3E,(_ZN41_INTERNAL_608da6e4_4_k_cu_f930b287_2683974cuda3std3__45__cpo5beginE - _ZN41_INTERNAL_608da6e4_4_k_cu_f930b287_2683976thrust24THRUST_300001_SM_1000_NS12placeholders2_3E)
_ZN41_INTERNAL_608da6e4_4_k_cu_f930b287_2683976thrust24THRUST_300001_SM_1000_NS12placeholders2_3E:
	.zero		1
	.type		_ZN41_INTERNAL_608da6e4_4_k_cu_f930b287_2683974cuda3std3__45__cpo5beginE,@object
	.size		_ZN41_INTERNAL_608da6e4_4_k_cu_f930b287_2683974cuda3std3__45__cpo5beginE,(_ZN41_INTERNAL_608da6e4_4_k_cu_f930b287_2683974cuda3std6ranges3__45__cpo5beginE - _ZN41_INTERNAL_608da6e4_4_k_cu_f930b287_2683974cuda3std3__45__cpo5beginE)
_ZN41_INTERNAL_608da6e4_4_k_cu_f930b287_2683974cuda3std3__45__cpo5beginE:
	.zero		1
	.type		_ZN41_INTERNAL_608da6e4_4_k_cu_f930b287_2683974cuda3std6ranges3__45__cpo5beginE,@object
	.size		_ZN41_INTERNAL_608da6e4_4_k_cu_f930b287_2683974cuda3std6ranges3__45__cpo5beginE,(_ZN41_INTERNAL_608da6e4_4_k_cu_f930b287_2683974cuda3std3__443_GLOBAL__N__608da6e4_4_k_cu_f930b287_2683976ignoreE - _ZN41_INTERNAL_608da6e4_4_k_cu_f930b287_2683974cuda3std6ranges3__45__cpo5beginE)
_ZN41_INTERNAL_608da6e4_4_k_cu_f930b287_2683974cuda3std6ranges3__45__cpo5beginE:
	.zero		1
	.type		_ZN41_INTERNAL_608da6e4_4_k_cu_f930b287_2683974cuda3std3__443_GLOBAL__N__608da6e4_4_k_cu_f930b287_2683976ignoreE,@object
	.size		_ZN41_INTERNAL_608da6e4_4_k_cu_f930b287_2683974cuda3std3__443_GLOBAL__N__608da6e4_4_k_cu_f930b287_2683976ignoreE,(_ZN41_INTERNAL_608da6e4_4_k_cu_f930b287_2683974cuda3std6ranges3__45__cpo4dataE - _ZN41_INTERNAL_608da6e4_4_k_cu_f930b287_2683974cuda3std3__443_GLOBAL__N__608da6e4_4_k_cu_f930b287_2683976ignoreE)
_ZN41_INTERNAL_608da6e4_4_k_cu_f930b287_2683974cuda3std3__443_GLOBAL__N__608da6e4_4_k_cu_f930b287_2683976ignoreE:
	.zero		1
	.type		_ZN41_INTERNAL_608da6e4_4_k_cu_f930b287_2683974cuda3std6ranges3__45__cpo4dataE,@object
	.size		_ZN41_INTERNAL_608da6e4_4_k_cu_f930b287_2683974cuda3std6ranges3__45__cpo4dataE,(_ZN41_INTERNAL_608da6e4_4_k_cu_f930b287_2683976thrust24THRUST_300001_SM_1000_NS12placeholders2_7E - _ZN41_INTERNAL_608da6e4_4_k_cu_f930b287_2683974cuda3std6ranges3__45__cpo4dataE)
_ZN41_INTERNAL_608da6e4_4_k_cu_f930b287_2683974cuda3std6ranges3__45__cpo4dataE:
	.zero		1
	.type		_ZN41_INTERNAL_608da6e4_4_k_cu_f930b287_2683976thrust24THRUST_300001_SM_1000_NS12placeholders2_7E,@object
	.size		_ZN41_INTERNAL_608da6e4_4_k_cu_f930b287_2683976thrust24THRUST_300001_SM_1000_NS12placeholders2_7E,(_ZN41_INTERNAL_608da6e4_4_k_cu_f930b287_2683974cuda3std3__45__cpo6rbeginE - _ZN41_INTERNAL_608da6e4_4_k_cu_f930b287_2683976thrust24THRUST_300001_SM_1000_NS12placeholders2_7E)
_ZN41_INTERNAL_608da6e4_4_k_cu_f930b287_2683976thrust24THRUST_300001_SM_1000_NS12placeholders2_7E:
	.zero		1
	.type		_ZN41_INTERNAL_608da6e4_4_k_cu_f930b287_2683974cuda3std3__45__cpo6rbeginE,@object
	.size		_ZN41_INTERNAL_608da6e4_4_k_cu_f930b287_2683974cuda3std3__45__cpo6rbeginE,(_ZN41_INTERNAL_608da6e4_4_k_cu_f930b287_2683974cuda3std6ranges3__45__cpo7advanceE - _ZN41_INTERNAL_608da6e4_4_k_cu_f930b287_2683974cuda3std3__45__cpo6rbeginE)
_ZN41_INTERNAL_608da6e4_4_k_cu_f930b287_2683974cuda3std3__45__cpo6rbeginE:
	.zero		1
	.type		_ZN41_INTERNAL_608da6e4_4_k_cu_f930b287_2683974cuda3std6ranges3__45__cpo7advanceE,@object
	.size		_ZN41_INTERNAL_608da6e4_4_k_cu_f930b287_2683974cuda3std6ranges3__45__cpo7advanceE,(_ZN41_INTERNAL_608da6e4_4_k_cu_f930b287_2683974cuda3std3__47nulloptE - _ZN41_INTERNAL_608da6e4_4_k_cu_f930b287_2683974cuda3std6ranges3__45__cpo7advanceE)
_ZN41_INTERNAL_608da6e4_4_k_cu_f930b287_2683974cuda3std6ranges3__45__cpo7advanceE:
	.zero		1
	.type		_ZN41_INTERNAL_608da6e4_4_k_cu_f930b287_2683974cuda3std3__47nulloptE,@object
	.size		_ZN41_INTERNAL_608da6e4_4_k_cu_f930b287_2683974cuda3std3__47nulloptE,(_ZN41_INTERNAL_608da6e4_4_k_cu_f930b287_2683974cuda3std6ranges3__45__cpo8distanceE - _ZN41_INTERNAL_608da6e4_4_k_cu_f930b287_2683974cuda3std3__47nulloptE)
_ZN41_INTERNAL_608da6e4_4_k_cu_f930b287_2683974cuda3std3__47nulloptE:
	.zero		1
	.type		_ZN41_INTERNAL_608da6e4_4_k_cu_f930b287_2683974cuda3std6ranges3__45__cpo8distanceE,@object
	.size		_ZN41_INTERNAL_608da6e4_4_k_cu_f930b287_2683974cuda3std6ranges3__45__cpo8distanceE,(_ZN41_INTERNAL_608da6e4_4_k_cu_f930b287_2683976thrust24THRUST_300001_SM_1000_NS12placeholders2_6E - _ZN41_INTERNAL_608da6e4_4_k_cu_f930b287_2683974cuda3std6ranges3__45__cpo8distanceE)
_ZN41_INTERNAL_608da6e4_4_k_cu_f930b287_2683974cuda3std6ranges3__45__cpo8distanceE:
	.zero		1
	.type		_ZN41_INTERNAL_608da6e4_4_k_cu_f930b287_2683976thrust24THRUST_300001_SM_1000_NS12placeholders2_6E,@object
	.size		_ZN41_INTERNAL_608da6e4_4_k_cu_f930b287_2683976thrust24THRUST_300001_SM_1000_NS12placeholders2_6E,(_ZN41_INTERNAL_608da6e4_4_k_cu_f930b287_2683974cuda3std3__45__cpo4cendE - _ZN41_INTERNAL_608da6e4_4_k_cu_f930b287_2683976thrust24THRUST_300001_SM_1000_NS12placeholders2_6E)
_ZN41_INTERNAL_608da6e4_4_k_cu_f930b287_2683976thrust24THRUST_300001_SM_1000_NS12placeholders2_6E:
	.zero		1
	.type		_ZN41_INTERNAL_608da6e4_4_k_cu_f930b287_2683974cuda3std3__45__cpo4cendE,@object
	.size		_ZN41_INTERNAL_608da6e4_4_k_cu_f930b287_2683974cuda3std3__45__cpo4cendE,(_ZN41_INTERNAL_608da6e4_4_k_cu_f930b287_2683974cuda3std6ranges3__45__cpo4cendE - _ZN41_INTERNAL_608da6e4_4_k_cu_f930b287_2683974cuda3std3__45__cpo4cendE)
_ZN41_INTERNAL_608da6e4_4_k_cu_f930b287_2683974cuda3std3__45__cpo4cendE:
	.zero		1
	.type		_ZN41_INTERNAL_608da6e4_4_k_cu_f930b287_2683974cuda3std6ranges3__45__cpo4cendE,@object
	.size		_ZN41_INTERNAL_608da6e4_4_k_cu_f930b287_2683974cuda3std6ranges3__45__cpo4cendE,(_ZN41_INTERNAL_608da6e4_4_k_cu_f930b287_2683974cuda3std3__420unreachable_sentinelE - _ZN41_INTERNAL_608da6e4_4_k_cu_f930b287_2683974cuda3std6ranges3__45__cpo4cendE)
_ZN41_INTERNAL_608da6e4_4_k_cu_f930b287_2683974cuda3std6ranges3__45__cpo4cendE:
	.zero		1
	.type		_ZN41_INTERNAL_608da6e4_4_k_cu_f930b287_2683974cuda3std3__420unreachable_sentinelE,@object
	.size		_ZN41_INTERNAL_608da6e4_4_k_cu_f930b287_2683974cuda3std3__420unreachable_sentinelE,(_ZN41_INTERNAL_608da6e4_4_k_cu_f930b287_2683974cuda3std6ranges3__45__cpo5ssizeE - _ZN41_INTERNAL_608da6e4_4_k_cu_f930b287_2683974cuda3std3__420unreachable_sentinelE)
_ZN41_INTERNAL_608da6e4_4_k_cu_f930b287_2683974cuda3std3__420unreachable_sentinelE:
	.zero		1
	.type		_ZN41_INTERNAL_608da6e4_4_k_cu_f930b287_2683974cuda3std6ranges3__45__cpo5ssizeE,@object
	.size		_ZN41_INTERNAL_608da6e4_4_k_cu_f930b287_2683974cuda3std6ranges3__45__cpo5ssizeE,(_ZN41_INTERNAL_608da6e4_4_k_cu_f930b287_2683976thrust24THRUST_300001_SM_1000_NS12placeholders3_10E - _ZN41_INTERNAL_608da6e4_4_k_cu_f930b287_2683974cuda3std6ranges3__45__cpo5ssizeE)
_ZN41_INTERNAL_608da6e4_4_k_cu_f930b287_2683974cuda3std6ranges3__45__cpo5ssizeE:
	.zero		1
	.type		_ZN41_INTERNAL_608da6e4_4_k_cu_f930b287_2683976thrust24THRUST_300001_SM_1000_NS12placeholders3_10E,@object
	.size		_ZN41_INTERNAL_608da6e4_4_k_cu_f930b287_2683976thrust24THRUST_300001_SM_1000_NS12placeholders3_10E,(_ZN41_INTERNAL_608da6e4_4_k_cu_f930b287_2683974cuda3std3__45__cpo5crendE - _ZN41_INTERNAL_608da6e4_4_k_cu_f930b287_2683976thrust24THRUST_300001_SM_1000_NS12placeholders3_10E)
_ZN41_INTERNAL_608da6e4_4_k_cu_f930b287_2683976thrust24THRUST_300001_SM_1000_NS12placeholders3_10E:
	.zero		1
	.type		_ZN41_INTERNAL_608da6e4_4_k_cu_f930b287_2683974cuda3std3__45__cpo5crendE,@object
	.size		_ZN41_INTERNAL_608da6e4_4_k_cu_f930b287_2683974cuda3std3__45__cpo5crendE,(_ZN41_INTERNAL_608da6e4_4_k_cu_f930b287_2683974cuda3std6ranges3__45__cpo4prevE - _ZN41_INTERNAL_608da6e4_4_k_cu_f930b287_2683974cuda3std3__45__cpo5crendE)
_ZN41_INTERNAL_608da6e4_4_k_cu_f930b287_2683974cuda3std3__45__cpo5crendE:
	.zero		1
	.type		_ZN41_INTERNAL_608da6e4_4_k_cu_f930b287_2683974cuda3std6ranges3__45__cpo4prevE,@object
	.size		_ZN41_INTERNAL_608da6e4_4_k_cu_f930b287_2683974cuda3std6ranges3__45__cpo4prevE,(_ZN41_INTERNAL_608da6e4_4_k_cu_f930b287_2683974cuda3std6ranges3__45__cpo9iter_moveE - _ZN41_INTERNAL_608da6e4_4_k_cu_f930b287_2683974cuda3std6ranges3__45__cpo4prevE)
_ZN41_INTERNAL_608da6e4_4_k_cu_f930b287_2683974cuda3std6ranges3__45__cpo4prevE:
	.zero		1
	.type		_ZN41_INTERNAL_608da6e4_4_k_cu_f930b287_2683974cuda3std6ranges3__45__cpo9iter_moveE,@object
	.size		_ZN41_INTERNAL_608da6e4_4_k_cu_f930b287_2683974cuda3std6ranges3__45__cpo9iter_moveE,(_ZN41_INTERNAL_608da6e4_4_k_cu_f930b287_2683976thrust24THRUST_300001_SM_1000_NS12placeholders2_2E - _ZN41_INTERNAL_608da6e4_4_k_cu_f930b287_2683974cuda3std6ranges3__45__cpo9iter_moveE)
_ZN41_INTERNAL_608da6e4_4_k_cu_f930b287_2683974cuda3std6ranges3__45__cpo9iter_moveE:
	.zero		1
	.type		_ZN41_INTERNAL_608da6e4_4_k_cu_f930b287_2683976thrust24THRUST_300001_SM_1000_NS12placeholders2_2E,@object
	.size		_ZN41_INTERNAL_608da6e4_4_k_cu_f930b287_2683976thrust24THRUST_300001_SM_1000_NS12placeholders2_2E,(_ZN41_INTERNAL_608da6e4_4_k_cu_f930b287_2683976thrust24THRUST_300001_SM_1000_NS12placeholders2_4E - _ZN41_INTERNAL_608da6e4_4_k_cu_f930b287_2683976thrust24THRUST_300001_SM_1000_NS12placeholders2_2E)
_ZN41_INTERNAL_608da6e4_4_k_cu_f930b287_2683976thrust24THRUST_300001_SM_1000_NS12placeholders2_2E:
	.zero		1
	.type		_ZN41_INTERNAL_608da6e4_4_k_cu_f930b287_2683976thrust24THRUST_300001_SM_1000_NS12placeholders2_4E,@object
	.size		_ZN41_INTERNAL_608da6e4_4_k_cu_f930b287_2683976thrust24THRUST_300001_SM_1000_NS12placeholders2_4E,(_ZN41_INTERNAL_608da6e4_4_k_cu_f930b287_2683974cuda3std3__45__cpo3endE - _ZN41_INTERNAL_608da6e4_4_k_cu_f930b287_2683976thrust24THRUST_300001_SM_1000_NS12placeholders2_4E)
_ZN41_INTERNAL_608da6e4_4_k_cu_f930b287_2683976thrust24THRUST_300001_SM_1000_NS12placeholders2_4E:
	.zero		1
	.type		_ZN41_INTERNAL_608da6e4_4_k_cu_f930b287_2683974cuda3std3__45__cpo3endE,@object
	.size		_ZN41_INTERNAL_608da6e4_4_k_cu_f930b287_2683974cuda3std3__45__cpo3endE,(_ZN41_INTERNAL_608da6e4_4_k_cu_f930b287_2683974cuda3std6ranges3__45__cpo3endE - _ZN41_INTERNAL_608da6e4_4_k_cu_f930b287_2683974cuda3std3__45__cpo3endE)
_ZN41_INTERNAL_608da6e4_4_k_cu_f930b287_2683974cuda3std3__45__cpo3endE:
	.zero		1
	.type		_ZN41_INTERNAL_608da6e4_4_k_cu_f930b287_2683974cuda3std6ranges3__45__cpo3endE,@object
	.size		_ZN41_INTERNAL_608da6e4_4_k_cu_f930b287_2683974cuda3std6ranges3__45__cpo3endE,(_ZN41_INTERNAL_608da6e4_4_k_cu_f930b287_2683974cuda3std3__419piecewise_constructE - _ZN41_INTERNAL_608da6e4_4_k_cu_f930b287_2683974cuda3std6ranges3__45__cpo3endE)
_ZN41_INTERNAL_608da6e4_4_k_cu_f930b287_2683974cuda3std6ranges3__45__cpo3endE:
	.zero		1
	.type		_ZN41_INTERNAL_608da6e4_4_k_cu_f930b287_2683974cuda3std3__419piecewise_constructE,@object
	.size		_ZN41_INTERNAL_608da6e4_4_k_cu_f930b287_2683974cuda3std3__419piecewise_constructE,(_ZN41_INTERNAL_608da6e4_4_k_cu_f930b287_2683974cuda3std6ranges3__45__cpo5cdataE - _ZN41_INTERNAL_608da6e4_4_k_cu_f930b287_2683974cuda3std3__419piecewise_constructE)
_ZN41_INTERNAL_608da6e4_4_k_cu_f930b287_2683974cuda3std3__419piecewise_constructE:
	.zero		1
	.type		_ZN41_INTERNAL_608da6e4_4_k_cu_f930b287_2683974cuda3std6ranges3__45__cpo5cdataE,@object
	.size		_ZN41_INTERNAL_608da6e4_4_k_cu_f930b287_2683974cuda3std6ranges3__45__cpo5cdataE,(_ZN41_INTERNAL_608da6e4_4_k_cu_f930b287_2683976thrust24THRUST_300001_SM_1000_NS12placeholders2_8E - _ZN41_INTERNAL_608da6e4_4_k_cu_f930b287_2683974cuda3std6ranges3__45__cpo5cdataE)
_ZN41_INTERNAL_608da6e4_4_k_cu_f930b287_2683974cuda3std6ranges3__45__cpo5cdataE:
	.zero		1
	.type		_ZN41_INTERNAL_608da6e4_4_k_cu_f930b287_2683976thrust24THRUST_300001_SM_1000_NS12placeholders2_8E,@object
	.size		_ZN41_INTERNAL_608da6e4_4_k_cu_f930b287_2683976thrust24THRUST_300001_SM_1000_NS12placeholders2_8E,(_ZN41_INTERNAL_608da6e4_4_k_cu_f930b287_2683974cuda3std3__45__cpo4rendE - _ZN41_INTERNAL_608da6e4_4_k_cu_f930b287_2683976thrust24THRUST_300001_SM_1000_NS12placeholders2_8E)
_ZN41_INTERNAL_608da6e4_4_k_cu_f930b287_2683976thrust24THRUST_300001_SM_1000_NS12placeholders2_8E:
	.zero		1
	.type		_ZN41_INTERNAL_608da6e4_4_k_cu_f930b287_2683974cuda3std3__45__cpo4rendE,@object
	.size		_ZN41_INTERNAL_608da6e4_4_k_cu_f930b287_2683974cuda3std3__45__cpo4rendE,(_ZN41_INTERNAL_608da6e4_4_k_cu_f930b287_2683974cuda3std6ranges3__45__cpo9iter_swapE - _ZN41_INTERNAL_608da6e4_4_k_cu_f930b287_2683974cuda3std3__45__cpo4rendE)
_ZN41_INTERNAL_608da6e4_4_k_cu_f930b287_2683974cuda3std3__45__cpo4rendE:
	.zero		1
	.type		_ZN41_INTERNAL_608da6e4_4_k_cu_f930b287_2683974cuda3std6ranges3__45__cpo9iter_swapE,@object
	.size		_ZN41_INTERNAL_608da6e4_4_k_cu_f930b287_2683974cuda3std6ranges3__45__cpo9iter_swapE,(_ZN41_INTERNAL_608da6e4_4_k_cu_f930b287_2683974cuda3std3__48unexpectE - _ZN41_INTERNAL_608da6e4_4_k_cu_f930b287_2683974cuda3std6ranges3__45__cpo9iter_swapE)
_ZN41_INTERNAL_608da6e4_4_k_cu_f930b287_2683974cuda3std6ranges3__45__cpo9iter_swapE:
	.zero		1
	.type		_ZN41_INTERNAL_608da6e4_4_k_cu_f930b287_2683974cuda3std3__48unexpectE,@object
	.size		_ZN41_INTERNAL_608da6e4_4_k_cu_f930b287_2683974cuda3std3__48unexpectE,(_ZN41_INTERNAL_608da6e4_4_k_cu_f930b287_2683976thrust24THRUST_300001_SM_1000_NS6system6detail10sequential3seqE - _ZN41_INTERNAL_608da6e4_4_k_cu_f930b287_2683974cuda3std3__48unexpectE)
_ZN41_INTERNAL_608da6e4_4_k_cu_f930b287_2683974cuda3std3__48unexpectE:
	.zero		1
	.type		_ZN41_INTERNAL_608da6e4_4_k_cu_f930b287_2683976thrust24THRUST_300001_SM_1000_NS6system6detail10sequential3seqE,@object
	.size		_ZN41_INTERNAL_608da6e4_4_k_cu_f930b287_2683976thrust24THRUST_300001_SM_1000_NS6system6detail10sequential3seqE,(.L_29 - _ZN41_INTERNAL_608da6e4_4_k_cu_f930b287_2683976thrust24THRUST_300001_SM_1000_NS6system6detail10sequential3seqE)
_ZN41_INTERNAL_608da6e4_4_k_cu_f930b287_2683976thrust24THRUST_300001_SM_1000_NS6system6detail10sequential3seqE:
	.zero		1
.L_29:


//--------------------- .nv.constant0._ZN3cub18CUB_300001_SM_10006detail11EmptyKernelIvEEvv --------------------------
	.section	.nv.constant0._ZN3cub18CUB_300001_SM_10006detail11EmptyKernelIvEEvv,"a",@progbits
	.sectionflags	@""
	.align	4
.nv.constant0._ZN3cub18CUB_300001_SM_10006detail11EmptyKernelIvEEvv:
	.zero		896


//--------------------- SYMBOLS --------------------------

	.type		.nv.reservedSmem.offset0,@object
	.size		.nv.reservedSmem.offset0,0x4
